//
// Generated by NVIDIA NVVM Compiler
//
// Compiler Build ID: CL-36424714
// Cuda compilation tools, release 13.0, V13.0.88
// Based on NVVM 20.0.0
//

.version 9.0
.target sm_100
.address_size 64

	// .globl	_Z11devicePrintv
.extern .func  (.param .b32 func_retval0) vprintf
(
	.param .b64 vprintf_param_0,
	.param .b64 vprintf_param_1
)
;
.global .align 4 .u32 device_var = 1234;
.global .align 4 .b8 device_array[8];
.global .align 1 .b8 $str[61] = {100, 101, 118, 105, 99, 101, 32, 118, 97, 114, 32, 61, 32, 37, 100, 44, 32, 100, 101, 118, 105, 99, 101, 32, 97, 114, 114, 97, 121, 91, 48, 93, 32, 61, 32, 37, 100, 44, 32, 100, 101, 118, 105, 99, 101, 32, 97, 114, 114, 97, 121, 91, 49, 93, 32, 61, 32, 37, 100, 10};

.visible .entry _Z11devicePrintv()
{
	.local .align 8 .b8 	__local_depot0[16];
	.reg .b64 	%SP;
	.reg .b64 	%SPL;
	.reg .b32 	%r<8>;
	.reg .b64 	%rd<5>;

	mov.u64 	%SPL, __local_depot0;
	cvta.local.u64 	%SP, %SPL;
	add.u64 	%rd1, %SP, 0;
	add.u64 	%rd2, %SPL, 0;
	ld.global.u32 	%r1, [device_var];
	ld.global.u32 	%r2, [device_array];
	add.s32 	%r3, %r2, %r1;
	st.global.u32 	[device_array], %r3;
	ld.global.u32 	%r4, [device_array+4];
	add.s32 	%r5, %r4, %r1;
	st.global.u32 	[device_array+4], %r5;
	st.local.v2.u32 	[%rd2], {%r1, %r3};
	st.local.u32 	[%rd2+8], %r5;
	mov.u64 	%rd3, $str;
	cvta.global.u64 	%rd4, %rd3;
	{ // callseq 0, 0
	.param .b64 param0;
	st.param.b64 	[param0], %rd4;
	.param .b64 param1;
	st.param.b64 	[param1], %rd1;
	.param .b32 retval0;
	call.uni (retval0), 
	vprintf, 
	(
	param0, 
	param1
	);
	ld.param.b32 	%r6, [retval0];
	} // callseq 0
	ret;

}


// ===== COMPILED SASS (sm_100) =====

	.target	sm_100

	.elftype	@"ET_EXEC"


//--------------------- .note.nv.tkinfo           --------------------------
	.section	.note.nv.tkinfo,"",@"SHT_NOTE"
	.sectionflags	@"SHF_NOTE_NV_TKINFO"
	.tkinfo
        /*0018*/ 	.word	0x00000002
        /*0030*/ 	.string	""
        /*0030*/ 	.string	"ptxas"
        /*0030*/ 	.string	"Cuda compilation tools, release 13.0, V13.0.88"
        /*0030*/ 	.string	"Build cuda_13.0.r13.0/compiler.36424714_0"
        /*0030*/ 	.string	"-arch sm_100 -m 64 "



//--------------------- .note.nv.cuinfo           --------------------------
	.section	.note.nv.cuinfo,"",@"SHT_NOTE"
	.sectionflags	@"SHF_NOTE_NV_CUINFO"
        /*0018*/ 	.short	0x0002
        /*001a*/ 	.short	0x0064
        /*001c*/ 	.short	0x0082
	.zero		2


//--------------------- .nv.info                  --------------------------
	.section	.nv.info,"",@"SHT_CUDA_INFO"
	.align	4


	//----- nvinfo : EIATTR_REGCOUNT
	.align		4
        /*0000*/ 	.byte	0x04, 0x2f
        /*0002*/ 	.short	(.L_4 - .L_3)
	.align		4
.L_3:
        /*0004*/ 	.word	index@(_Z11devicePrintv)
        /*0008*/ 	.word	0x00000018


	//----- nvinfo : EIATTR_FRAME_SIZE
	.align		4
.L_4:
        /*000c*/ 	.byte	0x04, 0x11
        /*000e*/ 	.short	(.L_6 - .L_5)
	.align		4
.L_5:
        /*0010*/ 	.word	index@(_Z11devicePrintv)
        /*0014*/ 	.word	0x00000010


	//----- nvinfo : EIATTR_MIN_STACK_SIZE
	.align		4
.L_6:
        /*0018*/ 	.byte	0x04, 0x12
        /*001a*/ 	.short	(.L_8 - .L_7)
	.align		4
.L_7:
        /*001c*/ 	.word	index@(_Z11devicePrintv)
        /*0020*/ 	.word	0x00000010
.L_8:


//--------------------- .nv.compat                --------------------------
	.section	.nv.compat,"",@"SHT_CUDA_COMPAT_INFO"
	.align	4
        /*0000*/ 	.byte	0x02, 0x09, 0x00, 0x00, 0x02, 0x02, 0x01, 0x00, 0x02, 0x05, 0x05, 0x00, 0x03, 0x07, 0x01, 0x01
        /*0010*/ 	.byte	0x02, 0x03, 0x00, 0x00, 0x02, 0x06, 0x01, 0x00, 0x04, 0x0b, 0x08, 0x00, 0x09, 0x00, 0x00, 0x00
        /*0020*/ 	.byte	0x00, 0x00, 0x00, 0x00


//--------------------- .nv.info._Z11devicePrintv --------------------------
	.section	.nv.info._Z11devicePrintv,"",@"SHT_CUDA_INFO"
	.sectionflags	@""
	.align	4


	//----- nvinfo : EIATTR_CUDA_API_VERSION
	.align		4
        /*0000*/ 	.byte	0x04, 0x37
        /*0002*/ 	.short	(.L_10 - .L_9)
.L_9:
        /*0004*/ 	.word	0x00000082


	//----- nvinfo : EIATTR_SPARSE_MMA_MASK
	.align		4
.L_10:
        /*0008*/ 	.byte	0x03, 0x50
        /*000a*/ 	.short	0x0000


	//----- nvinfo : EIATTR_MAXREG_COUNT
	.align		4
        /*000c*/ 	.byte	0x03, 0x1b
        /*000e*/ 	.short	0x00ff


	//----- nvinfo : EIATTR_EXTERNS
	.align		4
        /*0010*/ 	.byte	0x04, 0x0f
        /*0012*/ 	.short	(.L_12 - .L_11)


	//   ....[0]....
	.align		4
.L_11:
        /*0014*/ 	.word	index@(vprintf)


	//----- nvinfo : EIATTR_MERCURY_ISA_VERSION
	.align		4
.L_12:
        /*0018*/ 	.byte	0x03, 0x5f
        /*001a*/ 	.short	0x0101


	//----- nvinfo : EIATTR_VRC_CTA_INIT_COUNT
	.align		4
        /*001c*/ 	.byte	0x02, 0x4a
	.zero		1
	.zero		1


	//----- nvinfo : EIATTR_SYSCALL_OFFSETS
	.align		4
        /*0020*/ 	.byte	0x04, 0x46
        /*0022*/ 	.short	(.L_14 - .L_13)


	//   ....[0]....
.L_13:
        /*0024*/ 	.word	0x00000180


	//----- nvinfo : EIATTR_EXIT_INSTR_OFFSETS
	.align		4
.L_14:
        /*0028*/ 	.byte	0x04, 0x1c
        /*002a*/ 	.short	(.L_16 - .L_15)


	//   ....[0]....
.L_15:
        /*002c*/ 	.word	0x00000190


	//----- nvinfo : EIATTR_SW_WAR
	.align		4
.L_16:
        /*0030*/ 	.byte	0x04, 0x36
        /*0032*/ 	.short	(.L_18 - .L_17)
.L_17:
        /*0034*/ 	.word	0x00000008
.L_18:


//--------------------- .nv.callgraph             --------------------------
	.section	.nv.callgraph,"",@"SHT_CUDA_CALLGRAPH"
	.align	4
	.sectionentsize	8
	.align		4
        /*0000*/ 	.word	0x00000000
	.align		4
        /*0004*/ 	.word	0xffffffff
	.align		4
        /*0008*/ 	.word	index@(_Z11devicePrintv)
	.align		4
        /*000c*/ 	.word	index@(vprintf)
	.align		4
        /*0010*/ 	.word	0x00000000
	.align		4
        /*0014*/ 	.word	0xfffffffe
	.align		4
        /*0018*/ 	.word	0x00000000
	.align		4
        /*001c*/ 	.word	0xfffffffd
	.align		4
        /*0020*/ 	.word	0x00000000
	.align		4
        /*0024*/ 	.word	0xfffffffc


//--------------------- .nv.constant4             --------------------------
	.section	.nv.constant4,"a",@progbits
	.align	8
	.align		8
.nv.constant4:
        /*0000*/ 	.dword	vprintf
	.align		8
        /*0008*/ 	.dword	device_var
	.align		8
        /*0010*/ 	.dword	device_array
	.align		8
        /*0018*/ 	.dword	$str


//--------------------- .text._Z11devicePrintv    --------------------------
	.section	.text._Z11devicePrintv,"ax",@progbits
	.align	128
        .global         _Z11devicePrintv
        .type           _Z11devicePrintv,@function
        .size           _Z11devicePrintv,(.L_x_2 - _Z11devicePrintv)
        .other          _Z11devicePrintv,@"STO_CUDA_ENTRY STV_DEFAULT"
_Z11devicePrintv:
.text._Z11devicePrintv:
[----:B------:R-:W0:Y:S08]  /*0000*/  LDC R1, c[0x0][0x37c] ;  /* 0x0000df00ff017b82 */ /* 0x000e300000000800 */
[----:B------:R-:W1:Y:S01]  /*0010*/  LDC.64 R4, c[0x4][0x8] ;  /* 0x01000200ff047b82 */ /* 0x000e620000000a00 */
[----:B------:R-:W1:Y:S01]  /*0020*/  LDCU.64 UR4, c[0x0][0x358] ;  /* 0x00006b00ff0477ac */ /* 0x000e620008000a00 */
[----:B0-----:R-:W-:-:S06]  /*0030*/  VIADD R1, R1, 0xfffffff0 ;  /* 0xfffffff001017836 */ /* 0x001fcc0000000000 */
[----:B------:R-:W0:Y:S01]  /*0040*/  LDC.64 R8, c[0x4][0x10] ;  /* 0x01000400ff087b82 */ /* 0x000e220000000a00 */
[----:B------:R-:W2:Y:S01]  /*0050*/  LDCU UR6, c[0x0][0x2f8] ;  /* 0x00005f00ff0677ac */ /* 0x000ea20008000800 */
[----:B------:R-:W3:Y:S01]  /*0060*/  LDCU.64 UR8, c[0x4][0x18] ;  /* 0x01000300ff0877ac */ /* 0x000ee20008000a00 */
[----:B-1----:R3:W4:Y:S04]  /*0070*/  LDG.E R2, desc[UR4][R4.64] ;  /* 0x0000000404027981 */ /* 0x002728000c1e1900 */
[----:B0-----:R-:W4:Y:S04]  /*0080*/  LDG.E R3, desc[UR4][R8.64] ;  /* 0x0000000408037981 */ /* 0x001f28000c1e1900 */
[----:B------:R-:W5:Y:S01]  /*0090*/  LDG.E R7, desc[UR4][R8.64+0x4] ;  /* 0x0000040408077981 */ /* 0x000f62000c1e1900 */
[----:B------:R-:W-:Y:S01]  /*00a0*/  MOV R10, 0x0 ;  /* 0x00000000000a7802 */ /* 0x000fe20000000f00 */
[----:B---3--:R-:W-:Y:S01]  /*00b0*/  IMAD.U32 R4, RZ, RZ, UR8 ;  /* 0x00000008ff047e24 */ /* 0x008fe2000f8e00ff */
[----:B--2---:R-:W-:-:S02]  /*00c0*/  IADD3 R6, P0, PT, R1, UR6, RZ ;  /* 0x0000000601067c10 */ /* 0x004fc4000ff1e0ff */
[----:B------:R-:W-:Y:S02]  /*00d0*/  MOV R5, UR9 ;  /* 0x0000000900057c02 */ /* 0x000fe40008000f00 */
[----:B------:R-:W0:Y:S01]  /*00e0*/  LDC.64 R10, c[0x4][R10] ;  /* 0x010000000a0a7b82 */ /* 0x000e220000000a00 */
[C---:B----4-:R-:W-:Y:S01]  /*00f0*/  IMAD.IADD R3, R2.reuse, 0x1, R3 ;  /* 0x0000000102037824 */ /* 0x050fe200078e0203 */
[----:B-----5:R-:W-:-:S04]  /*0100*/  IADD3 R0, PT, PT, R2, R7, RZ ;  /* 0x0000000702007210 */ /* 0x020fc80007ffe0ff */
[----:B------:R1:W-:Y:S04]  /*0110*/  STL.64 [R1], R2 ;  /* 0x0000000201007387 */ /* 0x0003e80000100a00 */
[----:B------:R1:W-:Y:S04]  /*0120*/  STL [R1+0x8], R0 ;  /* 0x0000080001007387 */ /* 0x0003e80000100800 */
[----:B------:R1:W-:Y:S04]  /*0130*/  STG.E desc[UR4][R8.64], R3 ;  /* 0x0000000308007986 */ /* 0x0003e8000c101904 */
[----:B------:R1:W-:Y:S01]  /*0140*/  STG.E desc[UR4][R8.64+0x4], R0 ;  /* 0x0000040008007986 */ /* 0x0003e2000c101904 */
[----:B------:R-:W2:Y:S02]  /*0150*/  LDCU UR4, c[0x0][0x2fc] ;  /* 0x00005f80ff0477ac */ /* 0x000ea40008000800 */
[----:B012---:R-:W-:-:S07]  /*0160*/  IMAD.X R7, RZ, RZ, UR4, P0 ;  /* 0x00000004ff077e24 */ /* 0x007fce00080e06ff */
[----:B------:R-:W-:-:S07]  /*0170*/  LEPC R20, `(.L_x_0) ;  /* 0x000000001014794e */ /* 0x000fce0000000000 */
[----:B------:R-:W-:Y:S05]  /*0180*/  CALL.ABS.NOINC R10 ;  /* 0x000000000a007343 */ /* 0x000fea0003c00000 */
.L_x_0:
[----:B------:R-:W-:Y:S05]  /*0190*/  EXIT ;  /* 0x000000000000794d */ /* 0x000fea0003800000 */
.L_x_1:
[----:B------:R-:W-:-:S00]  /*01a0*/  BRA `(.L_x_1) ;  /* 0xfffffffc00fc7947 */ /* 0x000fc0000383ffff */
[----:B------:R-:W-:-:S00]  /*01b0*/  NOP ;  /* 0x0000000000007918 */ /* 0x000fc00000000000 */
        /* <DEDUP_REMOVED lines=12> */
.L_x_2:


//--------------------- .nv.global.init           --------------------------
	.section	.nv.global.init,"aw",@progbits
	.align	4
.nv.global.init:
	.type		device_var,@object
	.size		device_var,($str - device_var)
device_var:
        /*0000*/ 	.byte	0xd2, 0x04, 0x00, 0x00
	.type		$str,@object
	.size		$str,(.L_2 - $str)
$str:
        /*0004*/ 	.byte	0x64, 0x65, 0x76, 0x69, 0x63, 0x65, 0x20, 0x76, 0x61, 0x72, 0x20, 0x3d, 0x20, 0x25, 0x64, 0x2c
        /*0014*/ 	.byte	0x20, 0x64, 0x65, 0x76, 0x69, 0x63, 0x65, 0x20, 0x61, 0x72, 0x72, 0x61, 0x79, 0x5b, 0x30, 0x5d
        /*0024*/ 	.byte	0x20, 0x3d, 0x20, 0x25, 0x64, 0x2c, 0x20, 0x64, 0x65, 0x76, 0x69, 0x63, 0x65, 0x20, 0x61, 0x72
        /*0034*/ 	.byte	0x72, 0x61, 0x79, 0x5b, 0x31, 0x5d, 0x20, 0x3d, 0x20, 0x25, 0x64, 0x0a, 0x00
.L_2:


//--------------------- .nv.shared.reserved.0     --------------------------
	.section	.nv.shared.reserved.0,"aw",@nobits
	.weak		__nv_reservedSMEM_offset_0_alias
	.size		__nv_reservedSMEM_offset_0_alias, 0, 64
	.other		__nv_reservedSMEM_offset_0_alias,@"STO_CUDA_RESERVED_SHARED STV_DEFAULT"
__nv_reservedSMEM_offset_0_alias:
	.zero		0
	.zero		64


//--------------------- .nv.global                --------------------------
	.section	.nv.global,"aw",@nobits
	.align	4
.nv.global:
	.type		device_array,@object
	.size		device_array,(.L_1 - device_array)
device_array:
	.zero		8
.L_1:


//--------------------- .nv.constant0._Z11devicePrintv --------------------------
	.section	.nv.constant0._Z11devicePrintv,"a",@progbits
	.sectionflags	@""
	.align	4
.nv.constant0._Z11devicePrintv:
	.zero		896


//--------------------- SYMBOLS --------------------------

	.type		.nv.reservedSmem.offset0,@object
	.size		.nv.reservedSmem.offset0,0x4
	.type		vprintf,@function
